//
// Generated by NVIDIA NVVM Compiler
//
// Compiler Build ID: CL-36424714
// Cuda compilation tools, release 13.0, V13.0.88
// Based on NVVM 20.0.0
//

.version 9.0
.target sm_100
.address_size 64

	// .globl	_Z10AddVectorsPKfS0_Pfi
.extern .func  (.param .b32 func_retval0) vprintf
(
	.param .b64 vprintf_param_0,
	.param .b64 vprintf_param_1
)
;
.global .align 1 .b8 $str[71] = {98, 108, 111, 99, 107, 68, 105, 109, 58, 32, 37, 100, 44, 32, 103, 114, 105, 100, 68, 105, 109, 58, 32, 37, 100, 44, 32, 105, 58, 37, 100, 44, 32, 78, 58, 37, 100, 44, 32, 102, 111, 111, 58, 32, 37, 100, 44, 32, 116, 105, 100, 58, 32, 37, 100, 44, 32, 98, 108, 111, 99, 107, 105, 100, 58, 32, 37, 100, 32, 10};

.visible .entry _Z10AddVectorsPKfS0_Pfi(
	.param .u64 .ptr .align 1 _Z10AddVectorsPKfS0_Pfi_param_0,
	.param .u64 .ptr .align 1 _Z10AddVectorsPKfS0_Pfi_param_1,
	.param .u64 .ptr .align 1 _Z10AddVectorsPKfS0_Pfi_param_2,
	.param .u32 _Z10AddVectorsPKfS0_Pfi_param_3
)
{
	.local .align 8 .b8 	__local_depot0[32];
	.reg .b64 	%SP;
	.reg .b64 	%SPL;
	.reg .b32 	%r<12>;
	.reg .b32 	%f<4>;
	.reg .b64 	%rd<15>;

	mov.u64 	%SPL, __local_depot0;
	cvta.local.u64 	%SP, %SPL;
	ld.param.u64 	%rd1, [_Z10AddVectorsPKfS0_Pfi_param_0];
	ld.param.u64 	%rd2, [_Z10AddVectorsPKfS0_Pfi_param_1];
	ld.param.u64 	%rd3, [_Z10AddVectorsPKfS0_Pfi_param_2];
	ld.param.u32 	%r1, [_Z10AddVectorsPKfS0_Pfi_param_3];
	cvta.to.global.u64 	%rd4, %rd3;
	cvta.to.global.u64 	%rd5, %rd2;
	cvta.to.global.u64 	%rd6, %rd1;
	add.u64 	%rd7, %SP, 0;
	add.u64 	%rd8, %SPL, 0;
	mov.u32 	%r2, %ntid.x;
	mov.u32 	%r3, %nctaid.x;
	mul.lo.s32 	%r4, %r2, %r3;
	mul.lo.s32 	%r5, %r4, %r1;
	mov.u32 	%r6, %tid.x;
	mov.u32 	%r7, %ctaid.x;
	mul.lo.s32 	%r8, %r7, %r2;
	mad.lo.s32 	%r9, %r8, %r1, %r6;
	st.local.v2.u32 	[%rd8], {%r2, %r3};
	st.local.v2.u32 	[%rd8+8], {%r9, %r1};
	st.local.v2.u32 	[%rd8+16], {%r5, %r6};
	st.local.u32 	[%rd8+24], %r7;
	mov.u64 	%rd9, $str;
	cvta.global.u64 	%rd10, %rd9;
	{ // callseq 0, 0
	.param .b64 param0;
	st.param.b64 	[param0], %rd10;
	.param .b64 param1;
	st.param.b64 	[param1], %rd7;
	.param .b32 retval0;
	call.uni (retval0), 
	vprintf, 
	(
	param0, 
	param1
	);
	ld.param.b32 	%r10, [retval0];
	} // callseq 0
	mul.wide.s32 	%rd11, %r9, 4;
	add.s64 	%rd12, %rd6, %rd11;
	ld.global.f32 	%f1, [%rd12];
	add.s64 	%rd13, %rd5, %rd11;
	ld.global.f32 	%f2, [%rd13];
	add.f32 	%f3, %f1, %f2;
	add.s64 	%rd14, %rd4, %rd11;
	st.global.f32 	[%rd14], %f3;
	ret;

}


// ===== COMPILED SASS (sm_100) =====

	.target	sm_100

	.elftype	@"ET_EXEC"


//--------------------- .note.nv.tkinfo           --------------------------
	.section	.note.nv.tkinfo,"",@"SHT_NOTE"
	.sectionflags	@"SHF_NOTE_NV_TKINFO"
	.tkinfo
        /*0018*/ 	.word	0x00000002
        /*0030*/ 	.string	""
        /*0030*/ 	.string	"ptxas"
        /*0030*/ 	.string	"Cuda compilation tools, release 13.0, V13.0.88"
        /*0030*/ 	.string	"Build cuda_13.0.r13.0/compiler.36424714_0"
        /*0030*/ 	.string	"-arch sm_100 -m 64 "



//--------------------- .note.nv.cuinfo           --------------------------
	.section	.note.nv.cuinfo,"",@"SHT_NOTE"
	.sectionflags	@"SHF_NOTE_NV_CUINFO"
        /*0018*/ 	.short	0x0002
        /*001a*/ 	.short	0x0064
        /*001c*/ 	.short	0x0082
	.zero		2


//--------------------- .nv.info                  --------------------------
	.section	.nv.info,"",@"SHT_CUDA_INFO"
	.align	4


	//----- nvinfo : EIATTR_REGCOUNT
	.align		4
        /*0000*/ 	.byte	0x04, 0x2f
        /*0002*/ 	.short	(.L_2 - .L_1)
	.align		4
.L_1:
        /*0004*/ 	.word	index@(_Z10AddVectorsPKfS0_Pfi)
        /*0008*/ 	.word	0x00000018


	//----- nvinfo : EIATTR_FRAME_SIZE
	.align		4
.L_2:
        /*000c*/ 	.byte	0x04, 0x11
        /*000e*/ 	.short	(.L_4 - .L_3)
	.align		4
.L_3:
        /*0010*/ 	.word	index@(_Z10AddVectorsPKfS0_Pfi)
        /*0014*/ 	.word	0x00000020


	//----- nvinfo : EIATTR_MIN_STACK_SIZE
	.align		4
.L_4:
        /*0018*/ 	.byte	0x04, 0x12
        /*001a*/ 	.short	(.L_6 - .L_5)
	.align		4
.L_5:
        /*001c*/ 	.word	index@(_Z10AddVectorsPKfS0_Pfi)
        /*0020*/ 	.word	0x00000020
.L_6:


//--------------------- .nv.compat                --------------------------
	.section	.nv.compat,"",@"SHT_CUDA_COMPAT_INFO"
	.align	4
        /*0000*/ 	.byte	0x02, 0x09, 0x00, 0x00, 0x02, 0x02, 0x01, 0x00, 0x02, 0x05, 0x05, 0x00, 0x03, 0x07, 0x01, 0x01
        /*0010*/ 	.byte	0x02, 0x03, 0x00, 0x00, 0x02, 0x06, 0x01, 0x00, 0x04, 0x0b, 0x08, 0x00, 0x09, 0x00, 0x00, 0x00
        /*0020*/ 	.byte	0x00, 0x00, 0x00, 0x00


//--------------------- .nv.info._Z10AddVectorsPKfS0_Pfi --------------------------
	.section	.nv.info._Z10AddVectorsPKfS0_Pfi,"",@"SHT_CUDA_INFO"
	.sectionflags	@""
	.align	4


	//----- nvinfo : EIATTR_CUDA_API_VERSION
	.align		4
        /*0000*/ 	.byte	0x04, 0x37
        /*0002*/ 	.short	(.L_8 - .L_7)
.L_7:
        /*0004*/ 	.word	0x00000082


	//----- nvinfo : EIATTR_KPARAM_INFO
	.align		4
.L_8:
        /*0008*/ 	.byte	0x04, 0x17
        /*000a*/ 	.short	(.L_10 - .L_9)
.L_9:
        /*000c*/ 	.word	0x00000000
        /*0010*/ 	.short	0x0003
        /*0012*/ 	.short	0x0018
        /*0014*/ 	.byte	0x00, 0xf0, 0x11, 0x00


	//----- nvinfo : EIATTR_KPARAM_INFO
	.align		4
.L_10:
        /*0018*/ 	.byte	0x04, 0x17
        /*001a*/ 	.short	(.L_12 - .L_11)
.L_11:
        /*001c*/ 	.word	0x00000000
        /*0020*/ 	.short	0x0002
        /*0022*/ 	.short	0x0010
        /*0024*/ 	.byte	0x00, 0xf5, 0x21, 0x00


	//----- nvinfo : EIATTR_KPARAM_INFO
	.align		4
.L_12:
        /*0028*/ 	.byte	0x04, 0x17
        /*002a*/ 	.short	(.L_14 - .L_13)
.L_13:
        /*002c*/ 	.word	0x00000000
        /*0030*/ 	.short	0x0001
        /*0032*/ 	.short	0x0008
        /*0034*/ 	.byte	0x00, 0xf5, 0x21, 0x00


	//----- nvinfo : EIATTR_KPARAM_INFO
	.align		4
.L_14:
        /*0038*/ 	.byte	0x04, 0x17
        /*003a*/ 	.short	(.L_16 - .L_15)
.L_15:
        /*003c*/ 	.word	0x00000000
        /*0040*/ 	.short	0x0000
        /*0042*/ 	.short	0x0000
        /*0044*/ 	.byte	0x00, 0xf5, 0x21, 0x00


	//----- nvinfo : EIATTR_SPARSE_MMA_MASK
	.align		4
.L_16:
        /*0048*/ 	.byte	0x03, 0x50
        /*004a*/ 	.short	0x0000


	//----- nvinfo : EIATTR_MAXREG_COUNT
	.align		4
        /*004c*/ 	.byte	0x03, 0x1b
        /*004e*/ 	.short	0x00ff


	//----- nvinfo : EIATTR_EXTERNS
	.align		4
        /*0050*/ 	.byte	0x04, 0x0f
        /*0052*/ 	.short	(.L_18 - .L_17)


	//   ....[0]....
	.align		4
.L_17:
        /*0054*/ 	.word	index@(vprintf)


	//----- nvinfo : EIATTR_MERCURY_ISA_VERSION
	.align		4
.L_18:
        /*0058*/ 	.byte	0x03, 0x5f
        /*005a*/ 	.short	0x0101


	//----- nvinfo : EIATTR_VRC_CTA_INIT_COUNT
	.align		4
        /*005c*/ 	.byte	0x02, 0x4a
	.zero		1
	.zero		1


	//----- nvinfo : EIATTR_SYSCALL_OFFSETS
	.align		4
        /*0060*/ 	.byte	0x04, 0x46
        /*0062*/ 	.short	(.L_20 - .L_19)


	//   ....[0]....
.L_19:
        /*0064*/ 	.word	0x00000190


	//----- nvinfo : EIATTR_EXIT_INSTR_OFFSETS
	.align		4
.L_20:
        /*0068*/ 	.byte	0x04, 0x1c
        /*006a*/ 	.short	(.L_22 - .L_21)


	//   ....[0]....
.L_21:
        /*006c*/ 	.word	0x00000240


	//----- nvinfo : EIATTR_CBANK_PARAM_SIZE
	.align		4
.L_22:
        /*0070*/ 	.byte	0x03, 0x19
        /*0072*/ 	.short	0x001c


	//----- nvinfo : EIATTR_PARAM_CBANK
	.align		4
        /*0074*/ 	.byte	0x04, 0x0a
        /*0076*/ 	.short	(.L_24 - .L_23)
	.align		4
.L_23:
        /*0078*/ 	.word	index@(.nv.constant0._Z10AddVectorsPKfS0_Pfi)
        /*007c*/ 	.short	0x0380
        /*007e*/ 	.short	0x001c


	//----- nvinfo : EIATTR_SW_WAR
	.align		4
.L_24:
        /*0080*/ 	.byte	0x04, 0x36
        /*0082*/ 	.short	(.L_26 - .L_25)
.L_25:
        /*0084*/ 	.word	0x00000008
.L_26:


//--------------------- .nv.callgraph             --------------------------
	.section	.nv.callgraph,"",@"SHT_CUDA_CALLGRAPH"
	.align	4
	.sectionentsize	8
	.align		4
        /*0000*/ 	.word	0x00000000
	.align		4
        /*0004*/ 	.word	0xffffffff
	.align		4
        /*0008*/ 	.word	index@(_Z10AddVectorsPKfS0_Pfi)
	.align		4
        /*000c*/ 	.word	index@(vprintf)
	.align		4
        /*0010*/ 	.word	0x00000000
	.align		4
        /*0014*/ 	.word	0xfffffffe
	.align		4
        /*0018*/ 	.word	0x00000000
	.align		4
        /*001c*/ 	.word	0xfffffffd
	.align		4
        /*0020*/ 	.word	0x00000000
	.align		4
        /*0024*/ 	.word	0xfffffffc


//--------------------- .nv.constant4             --------------------------
	.section	.nv.constant4,"a",@progbits
	.align	8
	.align		8
.nv.constant4:
        /*0000*/ 	.dword	vprintf
	.align		8
        /*0008*/ 	.dword	$str


//--------------------- .text._Z10AddVectorsPKfS0_Pfi --------------------------
	.section	.text._Z10AddVectorsPKfS0_Pfi,"ax",@progbits
	.align	128
        .global         _Z10AddVectorsPKfS0_Pfi
        .type           _Z10AddVectorsPKfS0_Pfi,@function
        .size           _Z10AddVectorsPKfS0_Pfi,(.L_x_2 - _Z10AddVectorsPKfS0_Pfi)
        .other          _Z10AddVectorsPKfS0_Pfi,@"STO_CUDA_ENTRY STV_DEFAULT"
_Z10AddVectorsPKfS0_Pfi:
.text._Z10AddVectorsPKfS0_Pfi:
[----:B------:R-:W0:Y:S01]  /*0000*/  LDC R1, c[0x0][0x37c] ;  /* 0x0000df00ff017b82 */ /* 0x000e220000000800 */
[----:B------:R-:W1:Y:S01]  /*0010*/  S2R R4, SR_CTAID.X ;  /* 0x0000000000047919 */ /* 0x000e620000002500 */
[----:B------:R-:W2:Y:S06]  /*0020*/  LDCU UR5, c[0x0][0x2fc] ;  /* 0x00005f80ff0577ac */ /* 0x000eac0008000800 */
[----:B------:R-:W3:Y:S01]  /*0030*/  LDC R3, c[0x0][0x398] ;  /* 0x0000e600ff037b82 */ /* 0x000ee20000000800 */
[----:B0-----:R-:W-:Y:S01]  /*0040*/  IADD3 R1, PT, PT, R1, -0x20, RZ ;  /* 0xffffffe001017810 */ /* 0x001fe20007ffe0ff */
[----:B------:R-:W0:Y:S01]  /*0050*/  S2R R9, SR_TID.X ;  /* 0x0000000000097919 */ /* 0x000e220000002100 */
[----:B------:R-:W-:Y:S01]  /*0060*/  MOV R0, 0x0 ;  /* 0x0000000000007802 */ /* 0x000fe20000000f00 */
[----:B------:R-:W4:Y:S04]  /*0070*/  LDCU UR4, c[0x0][0x2f8] ;  /* 0x00005f00ff0477ac */ /* 0x000f280008000800 */
[----:B------:R-:W3:Y:S01]  /*0080*/  LDC R12, c[0x0][0x360] ;  /* 0x0000d800ff0c7b82 */ /* 0x000ee20000000800 */
[----:B------:R-:W5:Y:S01]  /*0090*/  LDCU.64 UR6, c[0x4][0x8] ;  /* 0x01000100ff0677ac */ /* 0x000f620008000a00 */
[----:B------:R-:W0:Y:S06]  /*00a0*/  LDCU.64 UR36, c[0x0][0x358] ;  /* 0x00006b00ff2477ac */ /* 0x000e2c0008000a00 */
[----:B------:R-:W0:Y:S01]  /*00b0*/  LDC R13, c[0x0][0x370] ;  /* 0x0000dc00ff0d7b82 */ /* 0x000e220000000800 */
[----:B----4-:R-:W-:-:S07]  /*00c0*/  IADD3 R6, P0, PT, R1, UR4, RZ ;  /* 0x0000000401067c10 */ /* 0x010fce000ff1e0ff */
[----:B------:R4:W4:Y:S01]  /*00d0*/  LDC.64 R10, c[0x4][R0] ;  /* 0x01000000000a7b82 */ /* 0x0009220000000a00 */
[----:B--2---:R-:W-:Y:S02]  /*00e0*/  IADD3.X R7, PT, PT, RZ, UR5, RZ, P0, !PT ;  /* 0x00000005ff077c10 */ /* 0x004fe400087fe4ff */
[----:B-----5:R-:W-:Y:S01]  /*00f0*/  MOV R5, UR7 ;  /* 0x0000000700057c02 */ /* 0x020fe20008000f00 */
[----:B-1----:R1:W-:Y:S01]  /*0100*/  STL [R1+0x18], R4 ;  /* 0x0000180401007387 */ /* 0x0023e20000100800 */
[----:B---3--:R-:W-:-:S04]  /*0110*/  IMAD R2, R12, R3, RZ ;  /* 0x000000030c027224 */ /* 0x008fc800078e02ff */
[-C--:B0-----:R-:W-:Y:S01]  /*0120*/  IMAD R8, R13, R2.reuse, RZ ;  /* 0x000000020d087224 */ /* 0x081fe200078e02ff */
[----:B------:R0:W-:Y:S01]  /*0130*/  STL.64 [R1], R12 ;  /* 0x0000000c01007387 */ /* 0x0001e20000100a00 */
[----:B------:R-:W-:Y:S01]  /*0140*/  IMAD R2, R4, R2, R9 ;  /* 0x0000000204027224 */ /* 0x000fe200078e0209 */
[----:B-1----:R-:W-:Y:S02]  /*0150*/  MOV R4, UR6 ;  /* 0x0000000600047c02 */ /* 0x002fe40008000f00 */
[----:B------:R0:W-:Y:S04]  /*0160*/  STL.64 [R1+0x10], R8 ;  /* 0x0000100801007387 */ /* 0x0001e80000100a00 */
[----:B------:R0:W-:Y:S02]  /*0170*/  STL.64 [R1+0x8], R2 ;  /* 0x0000080201007387 */ /* 0x0001e40000100a00 */
[----:B------:R-:W-:-:S07]  /*0180*/  LEPC R20, `(.L_x_0) ;  /* 0x000000001014794e */ /* 0x000fce0000000000 */
[----:B0---4-:R-:W-:Y:S05]  /*0190*/  CALL.ABS.NOINC R10 ;  /* 0x000000000a007343 */ /* 0x011fea0003c00000 */
.L_x_0:
[----:B------:R-:W0:Y:S08]  /*01a0*/  LDC.64 R4, c[0x0][0x380] ;  /* 0x0000e000ff047b82 */ /* 0x000e300000000a00 */
[----:B------:R-:W1:Y:S08]  /*01b0*/  LDC.64 R6, c[0x0][0x388] ;  /* 0x0000e200ff067b82 */ /* 0x000e700000000a00 */
[----:B------:R-:W2:Y:S01]  /*01c0*/  LDC.64 R8, c[0x0][0x390] ;  /* 0x0000e400ff087b82 */ /* 0x000ea20000000a00 */
[----:B0-----:R-:W-:-:S06]  /*01d0*/  IMAD.WIDE R4, R2, 0x4, R4 ;  /* 0x0000000402047825 */ /* 0x001fcc00078e0204 */
[----:B------:R-:W3:Y:S01]  /*01e0*/  LDG.E R4, desc[UR36][R4.64] ;  /* 0x0000002404047981 */ /* 0x000ee2000c1e1900 */
[----:B-1----:R-:W-:-:S06]  /*01f0*/  IMAD.WIDE R6, R2, 0x4, R6 ;  /* 0x0000000402067825 */ /* 0x002fcc00078e0206 */
[----:B------:R-:W3:Y:S01]  /*0200*/  LDG.E R7, desc[UR36][R6.64] ;  /* 0x0000002406077981 */ /* 0x000ee2000c1e1900 */
[----:B--2---:R-:W-:-:S04]  /*0210*/  IMAD.WIDE R2, R2, 0x4, R8 ;  /* 0x0000000402027825 */ /* 0x004fc800078e0208 */
[----:B---3--:R-:W-:-:S05]  /*0220*/  FADD R9, R4, R7 ;  /* 0x0000000704097221 */ /* 0x008fca0000000000 */
[----:B------:R-:W-:Y:S01]  /*0230*/  STG.E desc[UR36][R2.64], R9 ;  /* 0x0000000902007986 */ /* 0x000fe2000c101924 */
[----:B------:R-:W-:Y:S05]  /*0240*/  EXIT ;  /* 0x000000000000794d */ /* 0x000fea0003800000 */
.L_x_1:
[----:B------:R-:W-:-:S00]  /*0250*/  BRA `(.L_x_1) ;  /* 0xfffffffc00fc7947 */ /* 0x000fc0000383ffff */
[----:B------:R-:W-:-:S00]  /*0260*/  NOP ;  /* 0x0000000000007918 */ /* 0x000fc00000000000 */
        /* <DEDUP_REMOVED lines=9> */
.L_x_2:


//--------------------- .nv.global.init           --------------------------
	.section	.nv.global.init,"aw",@progbits
.nv.global.init:
	.type		$str,@object
	.size		$str,(.L_0 - $str)
$str:
        /*0000*/ 	.byte	0x62, 0x6c, 0x6f, 0x63, 0x6b, 0x44, 0x69, 0x6d, 0x3a, 0x20, 0x25, 0x64, 0x2c, 0x20, 0x67, 0x72
        /*0010*/ 	.byte	0x69, 0x64, 0x44, 0x69, 0x6d, 0x3a, 0x20, 0x25, 0x64, 0x2c, 0x20, 0x69, 0x3a, 0x25, 0x64, 0x2c
        /*0020*/ 	.byte	0x20, 0x4e, 0x3a, 0x25, 0x64, 0x2c, 0x20, 0x66, 0x6f, 0x6f, 0x3a, 0x20, 0x25, 0x64, 0x2c, 0x20
        /*0030*/ 	.byte	0x74, 0x69, 0x64, 0x3a, 0x20, 0x25, 0x64, 0x2c, 0x20, 0x62, 0x6c, 0x6f, 0x63, 0x6b, 0x69, 0x64
        /*0040*/ 	.byte	0x3a, 0x20, 0x25, 0x64, 0x20, 0x0a, 0x00
.L_0:


//--------------------- .nv.shared.reserved.0     --------------------------
	.section	.nv.shared.reserved.0,"aw",@nobits
	.weak		__nv_reservedSMEM_offset_0_alias
	.size		__nv_reservedSMEM_offset_0_alias, 0, 64
	.other		__nv_reservedSMEM_offset_0_alias,@"STO_CUDA_RESERVED_SHARED STV_DEFAULT"
__nv_reservedSMEM_offset_0_alias:
	.zero		0
	.zero		64


//--------------------- .nv.constant0._Z10AddVectorsPKfS0_Pfi --------------------------
	.section	.nv.constant0._Z10AddVectorsPKfS0_Pfi,"a",@progbits
	.sectionflags	@""
	.align	4
.nv.constant0._Z10AddVectorsPKfS0_Pfi:
	.zero		924


//--------------------- SYMBOLS --------------------------

	.type		.nv.reservedSmem.offset0,@object
	.size		.nv.reservedSmem.offset0,0x4
	.type		vprintf,@function
